	.headerflags	@"EF_CUDA_TEXMODE_UNIFIED EF_CUDA_64BIT_ADDRESS EF_CUDA_ACCELERATORS EF_CUDA_SM90 EF_CUDA_VIRTUAL_SM(EF_CUDA_SM90)"
	.elftype	@"ET_EXEC"


//--------------------- .nv.info                  --------------------------
	.section	.nv.info,"",@"SHT_CUDA_INFO"
	.align	4


	//----- nvinfo : EIATTR_REGCOUNT
	.align		4
        /*0000*/ 	.byte	0x04, 0x2f
        /*0002*/ 	.short	(.L_1 - .L_0)
	.align		4
.L_0:
        /*0004*/ 	.word	index@(triton_poi_fused_clone_2)
        /*0008*/ 	.word	0x00000010


	//----- nvinfo : EIATTR_MIN_STACK_SIZE
	.align		4
.L_1:
        /*000c*/ 	.byte	0x04, 0x12
        /*000e*/ 	.short	(.L_3 - .L_2)
	.align		4
.L_2:
        /*0010*/ 	.word	index@(triton_poi_fused_clone_2)
        /*0014*/ 	.word	0x00000000


	//----- nvinfo : EIATTR_FRAME_SIZE
	.align		4
.L_3:
        /*0018*/ 	.byte	0x04, 0x11
        /*001a*/ 	.short	(.L_5 - .L_4)
	.align		4
.L_4:
        /*001c*/ 	.word	index@(triton_poi_fused_clone_2)
        /*0020*/ 	.word	0x00000000


	//----- nvinfo : EIATTR_MIN_STACK_SIZE
	.align		4
.L_5:
        /*0024*/ 	.byte	0x04, 0x12
        /*0026*/ 	.short	(.L_7 - .L_6)
	.align		4
.L_6:
        /*0028*/ 	.word	index@(triton_poi_fused_clone_2)
        /*002c*/ 	.word	0x00000000
.L_7:


//--------------------- .nv.info.triton_poi_fused_clone_2 --------------------------
	.section	.nv.info.triton_poi_fused_clone_2,"",@"SHT_CUDA_INFO"
	.sectionflags	@""
	.align	4


	//----- nvinfo : EIATTR_CUDA_API_VERSION
	.align		4
        /*0000*/ 	.byte	0x04, 0x37
        /*0002*/ 	.short	(.L_9 - .L_8)
.L_8:
        /*0004*/ 	.word	0x0000007c


	//----- nvinfo : EIATTR_KPARAM_INFO
	.align		4
.L_9:
        /*0008*/ 	.byte	0x04, 0x17
        /*000a*/ 	.short	(.L_11 - .L_10)
.L_10:
        /*000c*/ 	.word	0x00000000
        /*0010*/ 	.short	0x0004
        /*0012*/ 	.short	0x001c
        /*0014*/ 	.byte	0x00, 0xf0, 0x11, 0x00


	//----- nvinfo : EIATTR_KPARAM_INFO
	.align		4
.L_11:
        /*0018*/ 	.byte	0x04, 0x17
        /*001a*/ 	.short	(.L_13 - .L_12)
.L_12:
        /*001c*/ 	.word	0x00000000
        /*0020*/ 	.short	0x0003
        /*0022*/ 	.short	0x0018
        /*0024*/ 	.byte	0x00, 0xf0, 0x11, 0x00


	//----- nvinfo : EIATTR_KPARAM_INFO
	.align		4
.L_13:
        /*0028*/ 	.byte	0x04, 0x17
        /*002a*/ 	.short	(.L_15 - .L_14)
.L_14:
        /*002c*/ 	.word	0x00000000
        /*0030*/ 	.short	0x0002
        /*0032*/ 	.short	0x0010
        /*0034*/ 	.byte	0x00, 0xf4, 0x21, 0x00


	//----- nvinfo : EIATTR_KPARAM_INFO
	.align		4
.L_15:
        /*0038*/ 	.byte	0x04, 0x17
        /*003a*/ 	.short	(.L_17 - .L_16)
.L_16:
        /*003c*/ 	.word	0x00000000
        /*0040*/ 	.short	0x0001
        /*0042*/ 	.short	0x0008
        /*0044*/ 	.byte	0x00, 0xf4, 0x21, 0x00


	//----- nvinfo : EIATTR_KPARAM_INFO
	.align		4
.L_17:
        /*0048*/ 	.byte	0x04, 0x17
        /*004a*/ 	.short	(.L_19 - .L_18)
.L_18:
        /*004c*/ 	.word	0x00000000
        /*0050*/ 	.short	0x0000
        /*0052*/ 	.short	0x0000
        /*0054*/ 	.byte	0x00, 0xf4, 0x21, 0x00


	//----- nvinfo : EIATTR_SPARSE_MMA_MASK
	.align		4
.L_19:
        /*0058*/ 	.byte	0x03, 0x50
        /*005a*/ 	.short	0x0000


	//----- nvinfo : EIATTR_MAXREG_COUNT
	.align		4
        /*005c*/ 	.byte	0x03, 0x1b
        /*005e*/ 	.short	0x00ff


	//----- nvinfo : EIATTR_EXIT_INSTR_OFFSETS
	.align		4
        /*0060*/ 	.byte	0x04, 0x1c
        /*0062*/ 	.short	(.L_21 - .L_20)


	//   ....[0]....
.L_20:
        /*0064*/ 	.word	0x00000320


	//   ....[1]....
        /*0068*/ 	.word	0x00000380


	//----- nvinfo : EIATTR_REQNTID
	.align		4
.L_21:
        /*006c*/ 	.byte	0x04, 0x10
        /*006e*/ 	.short	(.L_23 - .L_22)
.L_22:
        /*0070*/ 	.word	0x00000020
        /*0074*/ 	.word	0x00000001
        /*0078*/ 	.word	0x00000001


	//----- nvinfo : EIATTR_CBANK_PARAM_SIZE
	.align		4
.L_23:
        /*007c*/ 	.byte	0x03, 0x19
        /*007e*/ 	.short	0x0020


	//----- nvinfo : EIATTR_PARAM_CBANK
	.align		4
        /*0080*/ 	.byte	0x04, 0x0a
        /*0082*/ 	.short	(.L_25 - .L_24)
	.align		4
.L_24:
        /*0084*/ 	.word	index@(.nv.constant0.triton_poi_fused_clone_2)
        /*0088*/ 	.short	0x0210
        /*008a*/ 	.short	0x0020


	//----- nvinfo : EIATTR_SW_WAR
	.align		4
.L_25:
        /*008c*/ 	.byte	0x04, 0x36
        /*008e*/ 	.short	(.L_27 - .L_26)
.L_26:
        /*0090*/ 	.word	0x00000008
.L_27:


//--------------------- .nv.callgraph             --------------------------
	.section	.nv.callgraph,"",@"SHT_CUDA_CALLGRAPH"
	.align	4
	.sectionentsize	8
	.align		4
        /*0000*/ 	.word	0x00000000
	.align		4
        /*0004*/ 	.word	0xffffffff
	.align		4
        /*0008*/ 	.word	0x00000000
	.align		4
        /*000c*/ 	.word	0xfffffffe
	.align		4
        /*0010*/ 	.word	0x00000000
	.align		4
        /*0014*/ 	.word	0xfffffffd
	.align		4
        /*0018*/ 	.word	0x00000000
	.align		4
        /*001c*/ 	.word	0xfffffffc


//--------------------- .text.triton_poi_fused_clone_2 --------------------------
	.section	.text.triton_poi_fused_clone_2,"ax",@progbits
	.sectionflags	@"SHF_BARRIERS=1"
	.align	128
        .global         triton_poi_fused_clone_2
        .type           triton_poi_fused_clone_2,@function
        .size           triton_poi_fused_clone_2,(.L_x_1 - triton_poi_fused_clone_2)
        .other          triton_poi_fused_clone_2,@"STO_CUDA_ENTRY STV_DEFAULT"
triton_poi_fused_clone_2:
.text.triton_poi_fused_clone_2:
[----:B------:R-:W0:Y:S02]  /*0000*/  LDC R1, c[0x0][0x28] ;  /* 0x00000a00ff017b82 */ /* 0x000e240000000800 */
[----:B------:R-:W1:Y:S01]  /*0010*/  S2R R0, SR_CTAID.Y ;  /* 0x0000000000007919 */ /* 0x000e620000002600 */
[----:B------:R-:W2:Y:S01]  /*0020*/  LDC.64 R4, c[0x0][0x218] ;  /* 0x00008600ff047b82 */ /* 0x000ea20000000a00 */
[----:B------:R-:W-:Y:S01]  /*0030*/  ULDC.64 UR6, c[0x0][0x208] ;  /* 0x0000820000067ab9 */ /* 0x000fe20000000a00 */
[----:B------:R-:W3:Y:S01]  /*0040*/  S2R R13, SR_TID.X ;  /* 0x00000000000d7919 */ /* 0x000ee20000002100 */
[----:B------:R-:W4:Y:S05]  /*0050*/  S2R R8, SR_CTAID.X ;  /* 0x0000000000087919 */ /* 0x000f2a0000002500 */
[----:B------:R-:W5:Y:S01]  /*0060*/  LDC.64 R2, c[0x0][0x210] ;  /* 0x00008400ff027b82 */ /* 0x000f620000000a00 */
[----:B-1----:R-:W-:Y:S01]  /*0070*/  IMAD.SHL.U32 R0, R0, 0x8, RZ ;  /* 0x0000000800007824 */ /* 0x002fe200078e00ff */
[----:B---3--:R-:W-:-:S04]  /*0080*/  SHF.R.U32.HI R9, RZ, 0x3, R13 ;  /* 0x00000003ff097819 */ /* 0x008fc8000001160d */
[----:B------:R-:W-:Y:S01]  /*0090*/  LOP3.LUT R6, R0, 0x7, R13, 0xf8, !PT ;  /* 0x0000000700067812 */ /* 0x000fe200078ef80d */
[----:B----4-:R-:W-:Y:S01]  /*00a0*/  IMAD.SHL.U32 R8, R8, 0x4, RZ ;  /* 0x0000000408087824 */ /* 0x010fe200078e00ff */
[----:B------:R-:W-:Y:S02]  /*00b0*/  SGXT.U32 R9, R9, 0x2 ;  /* 0x000000020909781a */ /* 0x000fe40000000000 */
[----:B------:R-:W-:Y:S02]  /*00c0*/  SHF.R.S32.HI R7, RZ, 0x1f, R6 ;  /* 0x0000001fff077819 */ /* 0x000fe40000011406 */
[----:B------:R-:W-:Y:S02]  /*00d0*/  ISETP.GE.AND P1, PT, R6, 0x10, PT ;  /* 0x000000100600780c */ /* 0x000fe40003f26270 */
[----:B------:R-:W-:Y:S02]  /*00e0*/  LEA.HI R10, R7, R6, RZ, 0x2 ;  /* 0x00000006070a7211 */ /* 0x000fe400078f10ff */
[----:B------:R-:W-:-:S02]  /*00f0*/  LOP3.LUT R7, R8, R9, RZ, 0xfc, !PT ;  /* 0x0000000908077212 */ /* 0x000fc400078efcff */
[----:B------:R-:W-:Y:S02]  /*0100*/  LOP3.LUT R11, R10, 0xfffffffc, RZ, 0xc0, !PT ;  /* 0xfffffffc0a0b7812 */ /* 0x000fe400078ec0ff */
[C---:B------:R-:W-:Y:S02]  /*0110*/  ISETP.GE.AND P0, PT, R7.reuse, 0x4, PT ;  /* 0x000000040700780c */ /* 0x040fe40003f06270 */
[C---:B------:R-:W-:Y:S02]  /*0120*/  IADD3 R11, R6.reuse, 0x4, -R11 ;  /* 0x00000004060b7810 */ /* 0x040fe40007ffe80b */
[----:B------:R-:W-:Y:S02]  /*0130*/  SHF.R.S32.HI R10, RZ, 0x2, R10 ;  /* 0x00000002ff0a7819 */ /* 0x000fe4000001140a */
[----:B------:R-:W-:Y:S01]  /*0140*/  ISETP.LT.AND P0, PT, R6, 0x10, !P0 ;  /* 0x000000100600780c */ /* 0x000fe20004701270 */
[----:B------:R-:W-:Y:S02]  /*0150*/  IMAD R7, R7, 0xc, R11 ;  /* 0x0000000c07077824 */ /* 0x000fe400078e020b */
[----:B--2---:R-:W-:-:S04]  /*0160*/  IMAD.WIDE.U32 R4, R11, 0x4, R4 ;  /* 0x000000040b047825 */ /* 0x004fc800078e0004 */
[----:B------:R-:W-:Y:S02]  /*0170*/  IMAD R7, R10, 0x30, R7 ;  /* 0x000000300a077824 */ /* 0x000fe400078e0207 */
[----:B------:R-:W-:Y:S02]  /*0180*/  IMAD.MOV.U32 R11, RZ, RZ, RZ ;  /* 0x000000ffff0b7224 */ /* 0x000fe400078e00ff */
[----:B------:R-:W-:Y:S02]  /*0190*/  IMAD.MOV.U32 R6, RZ, RZ, RZ ;  /* 0x000000ffff067224 */ /* 0x000fe400078e00ff */
[----:B-----5:R-:W-:Y:S02]  /*01a0*/  IMAD.WIDE R2, R7, 0x4, R2 ;  /* 0x0000000407027825 */ /* 0x020fe400078e0202 */
[----:B------:R-:W2:Y:S04]  /*01b0*/  @!P1 LDG.E.EL R11, desc[UR6][R4.64] ;  /* 0x00000006040b9981 */ /* 0x000ea8000c2e1900 */
[----:B------:R1:W2:Y:S01]  /*01c0*/  @P0 LDG.E.EL R6, desc[UR6][R2.64] ;  /* 0x0000000602060981 */ /* 0x0002a2000c2e1900 */
[----:B------:R-:W3:Y:S01]  /*01d0*/  S2UR UR5, SR_CgaCtaId ;  /* 0x00000000000579c3 */ /* 0x000ee20000008800 */
[----:B------:R-:W-:Y:S01]  /*01e0*/  IMAD.SHL.U32 R7, R13, 0x4, RZ ;  /* 0x000000040d077824 */ /* 0x000fe200078e00ff */
[----:B------:R-:W-:Y:S01]  /*01f0*/  UMOV UR4, 0x400 ;  /* 0x0000040000047882 */ /* 0x000fe20000000000 */
[----:B------:R-:W-:-:S02]  /*0200*/  SHF.R.U32.HI R12, RZ, 0x2, R13 ;  /* 0x00000002ff0c7819 */ /* 0x000fc4000001160d */
[----:B------:R-:W-:Y:S02]  /*0210*/  LOP3.LUT R8, R8, 0x3, R13, 0xf8, !PT ;  /* 0x0000000308087812 */ /* 0x000fe400078ef80d */
[----:B------:R-:W-:Y:S02]  /*0220*/  LOP3.LUT R10, R7, 0x1c, RZ, 0xc0, !PT ;  /* 0x0000001c070a7812 */ /* 0x000fe400078ec0ff */
[----:B------:R-:W-:Y:S02]  /*0230*/  SGXT.U32 R7, R12, 0x3 ;  /* 0x000000030c07781a */ /* 0x000fe40000000000 */
[----:B------:R-:W-:Y:S02]  /*0240*/  LOP3.LUT R9, R10, R9, RZ, 0xfc, !PT ;  /* 0x000000090a097212 */ /* 0x000fe400078efcff */
[----:B------:R-:W-:Y:S02]  /*0250*/  LOP3.LUT R7, R0, R7, RZ, 0xfc, !PT ;  /* 0x0000000700077212 */ /* 0x000fe400078efcff */
[----:B------:R-:W-:-:S02]  /*0260*/  ISETP.GE.AND P0, PT, R8, 0x4, PT ;  /* 0x000000040800780c */ /* 0x000fc40003f06270 */
[----:B-1----:R-:W-:Y:S02]  /*0270*/  LOP3.LUT R2, R13, 0x1c, RZ, 0xc0, !PT ;  /* 0x0000001c0d027812 */ /* 0x002fe400078ec0ff */
[----:B------:R-:W-:Y:S02]  /*0280*/  ISETP.LT.AND P0, PT, R7, 0x10, !P0 ;  /* 0x000000100700780c */ /* 0x000fe40004701270 */
[----:B------:R-:W-:Y:S01]  /*0290*/  LOP3.LUT R0, R13, 0x1f, RZ, 0xc0, !PT ;  /* 0x0000001f0d007812 */ /* 0x000fe200078ec0ff */
[----:B---3--:R-:W-:-:S06]  /*02a0*/  UPRMT UR4, UR5, 0x654, UR4 ;  /* 0x0000065405047896 */ /* 0x008fcc0008000004 */
[----:B------:R-:W-:Y:S02]  /*02b0*/  VIADD R10, R10, UR4 ;  /* 0x000000040a0a7c36 */ /* 0x000fe40008000000 */
[----:B------:R-:W-:Y:S02]  /*02c0*/  VIADD R3, R2, UR4 ;  /* 0x0000000402037c36 */ /* 0x000fe40008000000 */
[----:B------:R-:W-:Y:S02]  /*02d0*/  IMAD R9, R9, 0x4, R10 ;  /* 0x0000000409097824 */ /* 0x000fe400078e020a */
[----:B------:R-:W-:Y:S02]  /*02e0*/  IMAD R0, R0, 0x4, R3 ;  /* 0x0000000400007824 */ /* 0x000fe400078e0203 */
[----:B--2---:R-:W-:-:S05]  /*02f0*/  FADD R6, R11, R6 ;  /* 0x000000060b067221 */ /* 0x004fca0000000000 */
[----:B------:R1:W-:Y:S01]  /*0300*/  STS [R9], R6 ;  /* 0x0000000609007388 */ /* 0x0003e20000000800 */
[----:B------:R-:W-:Y:S06]  /*0310*/  BAR.SYNC.DEFER_BLOCKING 0x0 ;  /* 0x0000000000007b1d */ /* 0x000fec0000010000 */
[----:B-1----:R-:W-:Y:S05]  /*0320*/  @!P0 EXIT ;  /* 0x000000000000894d */ /* 0x002fea0003800000 */
[----:B------:R-:W0:Y:S01]  /*0330*/  LDS R5, [R0] ;  /* 0x0000000000057984 */ /* 0x000e220000000800 */
[----:B------:R-:W1:Y:S01]  /*0340*/  LDC.64 R2, c[0x0][0x220] ;  /* 0x00008800ff027b82 */ /* 0x000e620000000a00 */
[----:B------:R-:W-:-:S04]  /*0350*/  IMAD R7, R7, 0x4, R8 ;  /* 0x0000000407077824 */ /* 0x000fc800078e0208 */
[----:B-1----:R-:W-:-:S05]  /*0360*/  IMAD.WIDE R2, R7, 0x4, R2 ;  /* 0x0000000407027825 */ /* 0x002fca00078e0202 */
[----:B0-----:R-:W-:Y:S01]  /*0370*/  STG.E desc[UR6][R2.64], R5 ;  /* 0x0000000502007986 */ /* 0x001fe2000c101906 */
[----:B------:R-:W-:Y:S05]  /*0380*/  EXIT ;  /* 0x000000000000794d */ /* 0x000fea0003800000 */
.L_x_0:
[----:B------:R-:W-:-:S00]  /*0390*/  BRA `(.L_x_0) ;  /* 0xfffffffc00fc7947 */ /* 0x000fc0000383ffff */
[----:B------:R-:W-:-:S00]  /*03a0*/  NOP ;  /* 0x0000000000007918 */ /* 0x000fc00000000000 */
        /* <DEDUP_REMOVED lines=13> */
.L_x_1:


//--------------------- .nv.shared.triton_poi_fused_clone_2 --------------------------
	.section	.nv.shared.triton_poi_fused_clone_2,"aw",@nobits
	.sectionflags	@""
	.align	16
	.zero		1024


//--------------------- .nv.constant0.triton_poi_fused_clone_2 --------------------------
	.section	.nv.constant0.triton_poi_fused_clone_2,"a",@progbits
	.sectionflags	@""
	.align	4
.nv.constant0.triton_poi_fused_clone_2:
	.zero		560
